	.headerflags	@"EF_CUDA_TEXMODE_UNIFIED EF_CUDA_64BIT_ADDRESS EF_CUDA_ACCELERATORS EF_CUDA_SM90 EF_CUDA_VIRTUAL_SM(EF_CUDA_SM90)"
	.elftype	@"ET_EXEC"


//--------------------- .nv.info                  --------------------------
	.section	.nv.info,"",@"SHT_CUDA_INFO"
	.align	4


	//----- nvinfo : EIATTR_REGCOUNT
	.align		4
        /*0000*/ 	.byte	0x04, 0x2f
        /*0002*/ 	.short	(.L_1 - .L_0)
	.align		4
.L_0:
        /*0004*/ 	.word	index@(triton_poi_fused_add_35)
        /*0008*/ 	.word	0x00000020


	//----- nvinfo : EIATTR_MIN_STACK_SIZE
	.align		4
.L_1:
        /*000c*/ 	.byte	0x04, 0x12
        /*000e*/ 	.short	(.L_3 - .L_2)
	.align		4
.L_2:
        /*0010*/ 	.word	index@(triton_poi_fused_add_35)
        /*0014*/ 	.word	0x00000000


	//----- nvinfo : EIATTR_FRAME_SIZE
	.align		4
.L_3:
        /*0018*/ 	.byte	0x04, 0x11
        /*001a*/ 	.short	(.L_5 - .L_4)
	.align		4
.L_4:
        /*001c*/ 	.word	index@(triton_poi_fused_add_35)
        /*0020*/ 	.word	0x00000000


	//----- nvinfo : EIATTR_MIN_STACK_SIZE
	.align		4
.L_5:
        /*0024*/ 	.byte	0x04, 0x12
        /*0026*/ 	.short	(.L_7 - .L_6)
	.align		4
.L_6:
        /*0028*/ 	.word	index@(triton_poi_fused_add_35)
        /*002c*/ 	.word	0x00000000
.L_7:


//--------------------- .nv.info.triton_poi_fused_add_35 --------------------------
	.section	.nv.info.triton_poi_fused_add_35,"",@"SHT_CUDA_INFO"
	.sectionflags	@""
	.align	4


	//----- nvinfo : EIATTR_CUDA_API_VERSION
	.align		4
        /*0000*/ 	.byte	0x04, 0x37
        /*0002*/ 	.short	(.L_9 - .L_8)
.L_8:
        /*0004*/ 	.word	0x0000007c


	//----- nvinfo : EIATTR_KPARAM_INFO
	.align		4
.L_9:
        /*0008*/ 	.byte	0x04, 0x17
        /*000a*/ 	.short	(.L_11 - .L_10)
.L_10:
        /*000c*/ 	.word	0x00000000
        /*0010*/ 	.short	0x0005
        /*0012*/ 	.short	0x0024
        /*0014*/ 	.byte	0x00, 0xf0, 0x11, 0x00


	//----- nvinfo : EIATTR_KPARAM_INFO
	.align		4
.L_11:
        /*0018*/ 	.byte	0x04, 0x17
        /*001a*/ 	.short	(.L_13 - .L_12)
.L_12:
        /*001c*/ 	.word	0x00000000
        /*0020*/ 	.short	0x0004
        /*0022*/ 	.short	0x0020
        /*0024*/ 	.byte	0x00, 0xf0, 0x11, 0x00


	//----- nvinfo : EIATTR_KPARAM_INFO
	.align		4
.L_13:
        /*0028*/ 	.byte	0x04, 0x17
        /*002a*/ 	.short	(.L_15 - .L_14)
.L_14:
        /*002c*/ 	.word	0x00000000
        /*0030*/ 	.short	0x0003
        /*0032*/ 	.short	0x0018
        /*0034*/ 	.byte	0x00, 0xf4, 0x21, 0x00


	//----- nvinfo : EIATTR_KPARAM_INFO
	.align		4
.L_15:
        /*0038*/ 	.byte	0x04, 0x17
        /*003a*/ 	.short	(.L_17 - .L_16)
.L_16:
        /*003c*/ 	.word	0x00000000
        /*0040*/ 	.short	0x0002
        /*0042*/ 	.short	0x0010
        /*0044*/ 	.byte	0x00, 0xf4, 0x21, 0x00


	//----- nvinfo : EIATTR_KPARAM_INFO
	.align		4
.L_17:
        /*0048*/ 	.byte	0x04, 0x17
        /*004a*/ 	.short	(.L_19 - .L_18)
.L_18:
        /*004c*/ 	.word	0x00000000
        /*0050*/ 	.short	0x0001
        /*0052*/ 	.short	0x0008
        /*0054*/ 	.byte	0x00, 0xf4, 0x21, 0x00


	//----- nvinfo : EIATTR_KPARAM_INFO
	.align		4
.L_19:
        /*0058*/ 	.byte	0x04, 0x17
        /*005a*/ 	.short	(.L_21 - .L_20)
.L_20:
        /*005c*/ 	.word	0x00000000
        /*0060*/ 	.short	0x0000
        /*0062*/ 	.short	0x0000
        /*0064*/ 	.byte	0x00, 0xf4, 0x21, 0x00


	//----- nvinfo : EIATTR_SPARSE_MMA_MASK
	.align		4
.L_21:
        /*0068*/ 	.byte	0x03, 0x50
        /*006a*/ 	.short	0x0000


	//----- nvinfo : EIATTR_MAXREG_COUNT
	.align		4
        /*006c*/ 	.byte	0x03, 0x1b
        /*006e*/ 	.short	0x00ff


	//----- nvinfo : EIATTR_EXIT_INSTR_OFFSETS
	.align		4
        /*0070*/ 	.byte	0x04, 0x1c
        /*0072*/ 	.short	(.L_23 - .L_22)


	//   ....[0]....
.L_22:
        /*0074*/ 	.word	0x000005d0


	//   ....[1]....
        /*0078*/ 	.word	0x00000620


	//----- nvinfo : EIATTR_REQNTID
	.align		4
.L_23:
        /*007c*/ 	.byte	0x04, 0x10
        /*007e*/ 	.short	(.L_25 - .L_24)
.L_24:
        /*0080*/ 	.word	0x00000080
        /*0084*/ 	.word	0x00000001
        /*0088*/ 	.word	0x00000001


	//----- nvinfo : EIATTR_CBANK_PARAM_SIZE
	.align		4
.L_25:
        /*008c*/ 	.byte	0x03, 0x19
        /*008e*/ 	.short	0x0028


	//----- nvinfo : EIATTR_PARAM_CBANK
	.align		4
        /*0090*/ 	.byte	0x04, 0x0a
        /*0092*/ 	.short	(.L_27 - .L_26)
	.align		4
.L_26:
        /*0094*/ 	.word	index@(.nv.constant0.triton_poi_fused_add_35)
        /*0098*/ 	.short	0x0210
        /*009a*/ 	.short	0x0028


	//----- nvinfo : EIATTR_SW_WAR
	.align		4
.L_27:
        /*009c*/ 	.byte	0x04, 0x36
        /*009e*/ 	.short	(.L_29 - .L_28)
.L_28:
        /*00a0*/ 	.word	0x00000008
.L_29:


//--------------------- .nv.callgraph             --------------------------
	.section	.nv.callgraph,"",@"SHT_CUDA_CALLGRAPH"
	.align	4
	.sectionentsize	8
	.align		4
        /*0000*/ 	.word	0x00000000
	.align		4
        /*0004*/ 	.word	0xffffffff
	.align		4
        /*0008*/ 	.word	0x00000000
	.align		4
        /*000c*/ 	.word	0xfffffffe
	.align		4
        /*0010*/ 	.word	0x00000000
	.align		4
        /*0014*/ 	.word	0xfffffffd
	.align		4
        /*0018*/ 	.word	0x00000000
	.align		4
        /*001c*/ 	.word	0xfffffffc


//--------------------- .text.triton_poi_fused_add_35 --------------------------
	.section	.text.triton_poi_fused_add_35,"ax",@progbits
	.sectionflags	@"SHF_BARRIERS=1"
	.align	128
        .global         triton_poi_fused_add_35
        .type           triton_poi_fused_add_35,@function
        .size           triton_poi_fused_add_35,(.L_x_1 - triton_poi_fused_add_35)
        .other          triton_poi_fused_add_35,@"STO_CUDA_ENTRY STV_DEFAULT"
triton_poi_fused_add_35:
.text.triton_poi_fused_add_35:
[----:B------:R-:W0:Y:S02]  /*0000*/  LDC R1, c[0x0][0x28] ;  /* 0x00000a00ff017b82 */ /* 0x000e240000000800 */
[----:B------:R-:W1:Y:S01]  /*0010*/  S2R R0, SR_TID.X ;  /* 0x0000000000007919 */ /* 0x000e620000002100 */
[----:B------:R-:W2:Y:S01]  /*0020*/  LDC.64 R22, c[0x0][0x218] ;  /* 0x00008600ff167b82 */ /* 0x000ea20000000a00 */
[----:B------:R-:W-:Y:S01]  /*0030*/  CS2R R6, SRZ ;  /* 0x0000000000067805 */ /* 0x000fe2000001ff00 */
[----:B------:R-:W-:Y:S01]  /*0040*/  ULDC.64 UR6, c[0x0][0x208] ;  /* 0x0000820000067ab9 */ /* 0x000fe20000000a00 */
[----:B------:R-:W3:Y:S01]  /*0050*/  S2R R26, SR_CTAID.Y ;  /* 0x00000000001a7919 */ /* 0x000ee20000002600 */
[----:B------:R-:W4:Y:S04]  /*0060*/  S2R R24, SR_CTAID.X ;  /* 0x0000000000187919 */ /* 0x000f280000002500 */
[----:B------:R-:W5:Y:S01]  /*0070*/  LDC.64 R28, c[0x0][0x210] ;  /* 0x00008400ff1c7b82 */ /* 0x000f620000000a00 */
[----:B-1----:R-:W-:Y:S01]  /*0080*/  SHF.R.U32.HI R3, RZ, 0x4, R0 ;  /* 0x00000004ff037819 */ /* 0x002fe20000011600 */
[----:B------:R-:W-:-:S02]  /*0090*/  IMAD.SHL.U32 R25, R0, 0x4, RZ ;  /* 0x0000000400197824 */ /* 0x000fc400078e00ff */
[----:B---3--:R-:W-:Y:S01]  /*00a0*/  IMAD.SHL.U32 R26, R26, 0x10, RZ ;  /* 0x000000101a1a7824 */ /* 0x008fe200078e00ff */
[----:B------:R-:W-:Y:S01]  /*00b0*/  SGXT.U32 R3, R3, 0x3 ;  /* 0x000000030303781a */ /* 0x000fe20000000000 */
[----:B----4-:R-:W-:-:S03]  /*00c0*/  IMAD.SHL.U32 R24, R24, 0x40, RZ ;  /* 0x0000004018187824 */ /* 0x010fc600078e00ff */
[----:B------:R-:W-:Y:S02]  /*00d0*/  LOP3.LUT R16, R26, R3, RZ, 0xfc, !PT ;  /* 0x000000031a107212 */ /* 0x000fe400078efcff */
[----:B------:R-:W-:Y:S02]  /*00e0*/  LOP3.LUT R4, R26, 0x8, R3, 0xfe, !PT ;  /* 0x000000081a047812 */ /* 0x000fe400078efe03 */
[----:B------:R-:W1:Y:S01]  /*00f0*/  LDC.64 R2, c[0x0][0x220] ;  /* 0x00008800ff027b82 */ /* 0x000e620000000a00 */
[----:B------:R-:W-:-:S04]  /*0100*/  LOP3.LUT R9, R24, 0x3c, R25, 0xf8, !PT ;  /* 0x0000003c18097812 */ /* 0x000fc800078ef819 */
[C---:B------:R-:W-:Y:S01]  /*0110*/  ISETP.GE.AND P0, PT, R9.reuse, 0x300, PT ;  /* 0x000003000900780c */ /* 0x040fe20003f06270 */
[----:B------:R-:W-:Y:S01]  /*0120*/  IMAD R17, R16, 0x300, R9 ;  /* 0x0000030010117824 */ /* 0x000fe200078e0209 */
[----:B------:R-:W-:Y:S01]  /*0130*/  CS2R R10, SRZ ;  /* 0x00000000000a7805 */ /* 0x000fe2000001ff00 */
[----:B--2---:R-:W-:Y:S01]  /*0140*/  IMAD.WIDE R22, R9, 0x4, R22 ;  /* 0x0000000409167825 */ /* 0x004fe200078e0216 */
[----:B------:R-:W-:Y:S02]  /*0150*/  ISETP.LT.AND P1, PT, R4, 0x10, !P0 ;  /* 0x000000100400780c */ /* 0x000fe40004721270 */
[----:B------:R-:W-:Y:S01]  /*0160*/  CS2R R4, SRZ ;  /* 0x0000000000047805 */ /* 0x000fe2000001ff00 */
[----:B------:R-:W-:Y:S01]  /*0170*/  VIADD R21, R17, 0x1800 ;  /* 0x0000180011157836 */ /* 0x000fe20000000000 */
[----:B------:R-:W-:Y:S02]  /*0180*/  CS2R R8, SRZ ;  /* 0x0000000000087805 */ /* 0x000fe4000001ff00 */
[----:B------:R-:W-:-:S02]  /*0190*/  CS2R R12, SRZ ;  /* 0x00000000000c7805 */ /* 0x000fc4000001ff00 */
[----:B------:R-:W-:Y:S01]  /*01a0*/  CS2R R14, SRZ ;  /* 0x00000000000e7805 */ /* 0x000fe2000001ff00 */
[C---:B-----5:R-:W-:Y:S01]  /*01b0*/  IMAD.WIDE R18, R21.reuse, 0x4, R28 ;  /* 0x0000000415127825 */ /* 0x060fe200078e021c */
[----:B------:R2:W3:Y:S03]  /*01c0*/  @!P0 LDG.E.EL.128 R8, desc[UR6][R22.64] ;  /* 0x0000000616088981 */ /* 0x0004e6000c2e1d00 */
[----:B-1----:R-:W-:Y:S01]  /*01d0*/  IMAD.WIDE R20, R21, 0x4, R2 ;  /* 0x0000000415147825 */ /* 0x002fe200078e0202 */
[----:B------:R1:W3:Y:S01]  /*01e0*/  @P1 LDG.E.EL.128 R4, desc[UR6][R18.64] ;  /* 0x0000000612041981 */ /* 0x0002e2000c2e1d00 */
[----:B------:R-:W-:-:S03]  /*01f0*/  ISETP.LT.AND P0, PT, R16, 0x10, !P0 ;  /* 0x000000101000780c */ /* 0x000fc60004701270 */
[----:B------:R4:W3:Y:S01]  /*0200*/  @P1 LDG.E.EL.128 R12, desc[UR6][R20.64] ;  /* 0x00000006140c1981 */ /* 0x0008e2000c2e1d00 */
[----:B------:R-:W-:Y:S01]  /*0210*/  IMAD.WIDE R28, R17, 0x4, R28 ;  /* 0x00000004111c7825 */ /* 0x000fe200078e021c */
[----:B--2---:R-:W-:-:S03]  /*0220*/  CS2R R22, SRZ ;  /* 0x0000000000167805 */ /* 0x004fc6000001ff00 */
[----:B------:R-:W-:Y:S01]  /*0230*/  IMAD.WIDE R2, R17, 0x4, R2 ;  /* 0x0000000411027825 */ /* 0x000fe200078e0202 */
[----:B------:R-:W-:Y:S02]  /*0240*/  CS2R R16, SRZ ;  /* 0x0000000000107805 */ /* 0x000fe4000001ff00 */
[----:B-1----:R-:W-:Y:S02]  /*0250*/  CS2R R18, SRZ ;  /* 0x0000000000127805 */ /* 0x002fe4000001ff00 */
[----:B----4-:R-:W-:-:S04]  /*0260*/  CS2R R20, SRZ ;  /* 0x0000000000147805 */ /* 0x010fc8000001ff00 */
[----:B------:R1:W2:Y:S04]  /*0270*/  @P0 LDG.E.EL.128 R16, desc[UR6][R28.64] ;  /* 0x000000061c100981 */ /* 0x0002a8000c2e1d00 */
[----:B------:R4:W2:Y:S01]  /*0280*/  @P0 LDG.E.EL.128 R20, desc[UR6][R2.64] ;  /* 0x0000000602140981 */ /* 0x0008a2000c2e1d00 */
[----:B------:R-:W1:Y:S01]  /*0290*/  S2R R27, SR_TID.X ;  /* 0x00000000001b7919 */ /* 0x000e620000002100 */
[----:B------:R-:W5:Y:S01]  /*02a0*/  S2UR UR5, SR_CgaCtaId ;  /* 0x00000000000579c3 */ /* 0x000f620000008800 */
[----:B------:R-:W-:Y:S02]  /*02b0*/  UMOV UR4, 0x400 ;  /* 0x0000040000047882 */ /* 0x000fe40000000000 */
[----:B-----5:R-:W-:Y:S01]  /*02c0*/  UPRMT UR4, UR5, 0x654, UR4 ;  /* 0x0000065405047896 */ /* 0x020fe20008000004 */
[----:B-1----:R-:W-:-:S04]  /*02d0*/  SHF.R.U32.HI R29, RZ, 0x4, R27 ;  /* 0x00000004ff1d7819 */ /* 0x002fc8000001161b */
[----:B------:R-:W-:Y:S02]  /*02e0*/  SGXT.U32 R29, R29, 0x3 ;  /* 0x000000031d1d781a */ /* 0x000fe40000000000 */
[----:B------:R-:W-:-:S04]  /*02f0*/  LOP3.LUT R25, R26, 0xc, R25, 0xf8, !PT ;  /* 0x0000000c1a197812 */ /* 0x000fc800078ef819 */
[----:B------:R-:W-:Y:S01]  /*0300*/  ISETP.GE.AND P0, PT, R25, 0x10, PT ;  /* 0x000000101900780c */ /* 0x000fe20003f06270 */
[----:B---3--:R-:W-:Y:S01]  /*0310*/  FFMA R4, R12, R8, R4 ;  /* 0x000000080c047223 */ /* 0x008fe20000000004 */
[----:B------:R-:W-:-:S05]  /*0320*/  IMAD.SHL.U32 R12, R27, 0x40, RZ ;  /* 0x000000401b0c7824 */ /* 0x000fca00078e00ff */
[----:B------:R-:W-:-:S04]  /*0330*/  LOP3.LUT R12, R12, 0x3c0, RZ, 0xc0, !PT ;  /* 0x000003c00c0c7812 */ /* 0x000fc800078ec0ff */
[C---:B------:R-:W-:Y:S01]  /*0340*/  LOP3.LUT R28, R12.reuse, R29, RZ, 0xfc, !PT ;  /* 0x0000001d0c1c7212 */ /* 0x040fe200078efcff */
[----:B----4-:R-:W-:Y:S02]  /*0350*/  VIADD R3, R12, UR4 ;  /* 0x000000040c037c36 */ /* 0x010fe40008000000 */
[----:B------:R-:W-:Y:S01]  /*0360*/  FFMA R5, R13, R9, R5 ;  /* 0x000000090d057223 */ /* 0x000fe20000000005 */
[----:B------:R-:W-:Y:S01]  /*0370*/  FFMA R7, R15, R11, R7 ;  /* 0x0000000b0f077223 */ /* 0x000fe20000000007 */
[----:B------:R-:W-:Y:S01]  /*0380*/  FFMA R29, R14, R10, R6 ;  /* 0x0000000a0e1d7223 */ /* 0x000fe20000000006 */
[----:B------:R-:W-:Y:S02]  /*0390*/  IMAD R2, R28, 0x4, R3 ;  /* 0x000000041c027824 */ /* 0x000fe400078e0203 */
[----:B--2---:R-:W-:Y:S01]  /*03a0*/  FFMA R13, R20, R8, R16 ;  /* 0x00000008140d7223 */ /* 0x004fe20000000010 */
[----:B------:R-:W-:Y:S01]  /*03b0*/  FFMA R17, R21, R9, R17 ;  /* 0x0000000915117223 */ /* 0x000fe20000000011 */
[----:B------:R-:W-:Y:S01]  /*03c0*/  FFMA R15, R22, R10, R18 ;  /* 0x0000000a160f7223 */ /* 0x000fe20000000012 */
[----:B------:R-:W-:Y:S01]  /*03d0*/  FFMA R19, R23, R11, R19 ;  /* 0x0000000b17137223 */ /* 0x000fe20000000013 */
[----:B------:R-:W-:Y:S01]  /*03e0*/  STS [R2+0x20], R4 ;  /* 0x0000200402007388 */ /* 0x000fe20000000800 */
[C---:B------:R-:W-:Y:S01]  /*03f0*/  IMAD.SHL.U32 R3, R27.reuse, 0x4, RZ ;  /* 0x000000041b037824 */ /* 0x040fe200078e00ff */
[----:B------:R-:W1:Y:S02]  /*0400*/  LDC.64 R8, c[0x0][0x228] ;  /* 0x00008a00ff087b82 */ /* 0x000e640000000a00 */
[----:B------:R-:W-:Y:S04]  /*0410*/  STS [R2+0x70], R5 ;  /* 0x0000700502007388 */ /* 0x000fe80000000800 */
[----:B------:R-:W-:Y:S04]  /*0420*/  STS [R2+0xc0], R29 ;  /* 0x0000c01d02007388 */ /* 0x000fe80000000800 */
[----:B------:R-:W-:Y:S04]  /*0430*/  STS [R2+0x110], R7 ;  /* 0x0001100702007388 */ /* 0x000fe80000000800 */
[----:B------:R-:W-:Y:S04]  /*0440*/  STS [R2], R13 ;  /* 0x0000000d02007388 */ /* 0x000fe80000000800 */
[----:B------:R-:W-:Y:S04]  /*0450*/  STS [R2+0x50], R17 ;  /* 0x0000501102007388 */ /* 0x000fe80000000800 */
[----:B------:R-:W-:Y:S04]  /*0460*/  STS [R2+0xa0], R15 ;  /* 0x0000a00f02007388 */ /* 0x000fe80000000800 */
[----:B------:R2:W-:Y:S01]  /*0470*/  STS [R2+0xf0], R19 ;  /* 0x0000f01302007388 */ /* 0x0005e20000000800 */
[----:B------:R-:W-:-:S02]  /*0480*/  LOP3.LUT R27, R27, 0x7c, RZ, 0xc0, !PT ;  /* 0x0000007c1b1b7812 */ /* 0x000fc400078ec0ff */
[----:B------:R-:W-:Y:S02]  /*0490*/  LOP3.LUT R3, R3, 0x1fc, RZ, 0xc0, !PT ;  /* 0x000001fc03037812 */ /* 0x000fe400078ec0ff */
[----:B------:R-:W-:-:S05]  /*04a0*/  LEA R6, R27, UR4, 0x2 ;  /* 0x000000041b067c11 */ /* 0x000fca000f8e10ff */
[----:B------:R-:W-:Y:S01]  /*04b0*/  IMAD R6, R3, 0x4, R6 ;  /* 0x0000000403067824 */ /* 0x000fe200078e0206 */
[----:B------:R-:W-:Y:S01]  /*04c0*/  BAR.SYNC.DEFER_BLOCKING 0x0 ;  /* 0x0000000000007b1d */ /* 0x000fe20000010000 */
[----:B------:R-:W-:Y:S02]  /*04d0*/  SHF.R.U32.HI R11, RZ, 0x2, R0 ;  /* 0x00000002ff0b7819 */ /* 0x000fe40000011600 */
[----:B------:R-:W-:Y:S02]  /*04e0*/  SHF.R.U32.HI R0, RZ, 0x2, R25 ;  /* 0x00000002ff007819 */ /* 0x000fe40000011619 */
[----:B------:R-:W-:Y:S01]  /*04f0*/  SGXT.U32 R11, R11, 0x5 ;  /* 0x000000050b0b781a */ /* 0x000fe20000000000 */
[----:B------:R-:W3:Y:S03]  /*0500*/  LDS.128 R4, [R6] ;  /* 0x0000000006047984 */ /* 0x000ee60000000c00 */
[----:B------:R-:W-:Y:S01]  /*0510*/  LOP3.LUT R11, R24, R11, RZ, 0xfc, !PT ;  /* 0x0000000b180b7212 */ /* 0x000fe200078efcff */
[----:B--2---:R-:W-:Y:S01]  /*0520*/  IMAD R2, R0, 0xc00, RZ ;  /* 0x00000c0000027824 */ /* 0x004fe200078e02ff */
[----:B------:R-:W-:-:S02]  /*0530*/  LOP3.LUT R10, R3, 0x200, RZ, 0xfc, !PT ;  /* 0x00000200030a7812 */ /* 0x000fc400078efcff */
[C---:B------:R-:W-:Y:S02]  /*0540*/  LOP3.LUT R0, R11.reuse, 0x20, RZ, 0xfc, !PT ;  /* 0x000000200b007812 */ /* 0x040fe400078efcff */
[C---:B------:R-:W-:Y:S02]  /*0550*/  ISETP.LT.AND P1, PT, R11.reuse, 0x300, !P0 ;  /* 0x000003000b00780c */ /* 0x040fe40004721270 */
[----:B------:R-:W-:Y:S02]  /*0560*/  ISETP.LT.AND P0, PT, R0, 0x300, !P0 ;  /* 0x000003000000780c */ /* 0x000fe40004701270 */
[----:B------:R-:W-:Y:S01]  /*0570*/  LOP3.LUT R10, R10, 0x3f0, RZ, 0xc0, !PT ;  /* 0x000003f00a0a7812 */ /* 0x000fe200078ec0ff */
[----:B------:R-:W-:-:S04]  /*0580*/  IMAD R11, R11, 0x4, R2 ;  /* 0x000000040b0b7824 */ /* 0x000fc800078e0202 */
[----:B------:R-:W-:Y:S02]  /*0590*/  VIADD R12, R10, UR4 ;  /* 0x000000040a0c7c36 */ /* 0x000fe40008000000 */
[----:B-1----:R-:W-:-:S04]  /*05a0*/  IMAD.WIDE R10, R11, 0x4, R8 ;  /* 0x000000040b0a7825 */ /* 0x002fc800078e0208 */
[----:B------:R-:W-:Y:S01]  /*05b0*/  IMAD R12, R3, 0x4, R12 ;  /* 0x00000004030c7824 */ /* 0x000fe200078e020c */
[----:B---3--:R1:W-:Y:S01]  /*05c0*/  @P1 STG.E.128 desc[UR6][R10.64], R4 ;  /* 0x000000040a001986 */ /* 0x0083e2000c101d06 */
[----:B------:R-:W-:Y:S05]  /*05d0*/  @!P0 EXIT ;  /* 0x000000000000894d */ /* 0x000fea0003800000 */
[----:B------:R-:W0:Y:S01]  /*05e0*/  LDS.128 R12, [R12+0x800] ;  /* 0x000800000c0c7984 */ /* 0x000e220000000c00 */
[----:B------:R-:W-:-:S04]  /*05f0*/  IMAD R3, R0, 0x4, R2 ;  /* 0x0000000400037824 */ /* 0x000fc800078e0202 */
[----:B------:R-:W-:-:S05]  /*0600*/  IMAD.WIDE R8, R3, 0x4, R8 ;  /* 0x0000000403087825 */ /* 0x000fca00078e0208 */
[----:B0-----:R-:W-:Y:S01]  /*0610*/  STG.E.128 desc[UR6][R8.64], R12 ;  /* 0x0000000c08007986 */ /* 0x001fe2000c101d06 */
[----:B------:R-:W-:Y:S05]  /*0620*/  EXIT ;  /* 0x000000000000794d */ /* 0x000fea0003800000 */
.L_x_0:
[----:B------:R-:W-:-:S00]  /*0630*/  BRA `(.L_x_0) ;  /* 0xfffffffc00fc7947 */ /* 0x000fc0000383ffff */
[----:B------:R-:W-:-:S00]  /*0640*/  NOP ;  /* 0x0000000000007918 */ /* 0x000fc00000000000 */
        /* <DEDUP_REMOVED lines=11> */
.L_x_1:


//--------------------- .nv.shared.triton_poi_fused_add_35 --------------------------
	.section	.nv.shared.triton_poi_fused_add_35,"aw",@nobits
	.sectionflags	@""
	.align	16
	.zero		1024


//--------------------- .nv.constant0.triton_poi_fused_add_35 --------------------------
	.section	.nv.constant0.triton_poi_fused_add_35,"a",@progbits
	.sectionflags	@""
	.align	4
.nv.constant0.triton_poi_fused_add_35:
	.zero		568
